	.headerflags	@"EF_CUDA_TEXMODE_UNIFIED EF_CUDA_64BIT_ADDRESS EF_CUDA_ACCELERATORS EF_CUDA_SM90 EF_CUDA_VIRTUAL_SM(EF_CUDA_SM90)"
	.elftype	@"ET_EXEC"


//--------------------- .nv.info                  --------------------------
	.section	.nv.info,"",@"SHT_CUDA_INFO"
	.align	4


	//----- nvinfo : EIATTR_REGCOUNT
	.align		4
        /*0000*/ 	.byte	0x04, 0x2f
        /*0002*/ 	.short	(.L_3 - .L_2)
	.align		4
.L_2:
        /*0004*/ 	.word	index@(triton_poi_fused__native_batch_norm_legit_no_training_relu_27)
        /*0008*/ 	.word	0x00000020


	//----- nvinfo : EIATTR_MIN_STACK_SIZE
	.align		4
.L_3:
        /*000c*/ 	.byte	0x04, 0x12
        /*000e*/ 	.short	(.L_5 - .L_4)
	.align		4
.L_4:
        /*0010*/ 	.word	index@(triton_poi_fused__native_batch_norm_legit_no_training_relu_27)
        /*0014*/ 	.word	0x00000000


	//----- nvinfo : EIATTR_FRAME_SIZE
	.align		4
.L_5:
        /*0018*/ 	.byte	0x04, 0x11
        /*001a*/ 	.short	(.L_7 - .L_6)
	.align		4
.L_6:
        /*001c*/ 	.word	index@(triton_poi_fused__native_batch_norm_legit_no_training_relu_27)
        /*0020*/ 	.word	0x00000000


	//----- nvinfo : EIATTR_MIN_STACK_SIZE
	.align		4
.L_7:
        /*0024*/ 	.byte	0x04, 0x12
        /*0026*/ 	.short	(.L_9 - .L_8)
	.align		4
.L_8:
        /*0028*/ 	.word	index@(triton_poi_fused__native_batch_norm_legit_no_training_relu_27)
        /*002c*/ 	.word	0x00000000
.L_9:


//--------------------- .nv.info.triton_poi_fused__native_batch_norm_legit_no_training_relu_27 --------------------------
	.section	.nv.info.triton_poi_fused__native_batch_norm_legit_no_training_relu_27,"",@"SHT_CUDA_INFO"
	.sectionflags	@""
	.align	4


	//----- nvinfo : EIATTR_CUDA_API_VERSION
	.align		4
        /*0000*/ 	.byte	0x04, 0x37
        /*0002*/ 	.short	(.L_11 - .L_10)
.L_10:
        /*0004*/ 	.word	0x0000007c


	//----- nvinfo : EIATTR_KPARAM_INFO
	.align		4
.L_11:
        /*0008*/ 	.byte	0x04, 0x17
        /*000a*/ 	.short	(.L_13 - .L_12)
.L_12:
        /*000c*/ 	.word	0x00000000
        /*0010*/ 	.short	0x0007
        /*0012*/ 	.short	0x0034
        /*0014*/ 	.byte	0x00, 0xf0, 0x11, 0x00


	//----- nvinfo : EIATTR_KPARAM_INFO
	.align		4
.L_13:
        /*0018*/ 	.byte	0x04, 0x17
        /*001a*/ 	.short	(.L_15 - .L_14)
.L_14:
        /*001c*/ 	.word	0x00000000
        /*0020*/ 	.short	0x0006
        /*0022*/ 	.short	0x0030
        /*0024*/ 	.byte	0x00, 0xf0, 0x11, 0x00


	//----- nvinfo : EIATTR_KPARAM_INFO
	.align		4
.L_15:
        /*0028*/ 	.byte	0x04, 0x17
        /*002a*/ 	.short	(.L_17 - .L_16)
.L_16:
        /*002c*/ 	.word	0x00000000
        /*0030*/ 	.short	0x0005
        /*0032*/ 	.short	0x0028
        /*0034*/ 	.byte	0x00, 0xf4, 0x21, 0x00


	//----- nvinfo : EIATTR_KPARAM_INFO
	.align		4
.L_17:
        /*0038*/ 	.byte	0x04, 0x17
        /*003a*/ 	.short	(.L_19 - .L_18)
.L_18:
        /*003c*/ 	.word	0x00000000
        /*0040*/ 	.short	0x0004
        /*0042*/ 	.short	0x0020
        /*0044*/ 	.byte	0x00, 0xf4, 0x21, 0x00


	//----- nvinfo : EIATTR_KPARAM_INFO
	.align		4
.L_19:
        /*0048*/ 	.byte	0x04, 0x17
        /*004a*/ 	.short	(.L_21 - .L_20)
.L_20:
        /*004c*/ 	.word	0x00000000
        /*0050*/ 	.short	0x0003
        /*0052*/ 	.short	0x0018
        /*0054*/ 	.byte	0x00, 0xf4, 0x21, 0x00


	//----- nvinfo : EIATTR_KPARAM_INFO
	.align		4
.L_21:
        /*0058*/ 	.byte	0x04, 0x17
        /*005a*/ 	.short	(.L_23 - .L_22)
.L_22:
        /*005c*/ 	.word	0x00000000
        /*0060*/ 	.short	0x0002
        /*0062*/ 	.short	0x0010
        /*0064*/ 	.byte	0x00, 0xf4, 0x21, 0x00


	//----- nvinfo : EIATTR_KPARAM_INFO
	.align		4
.L_23:
        /*0068*/ 	.byte	0x04, 0x17
        /*006a*/ 	.short	(.L_25 - .L_24)
.L_24:
        /*006c*/ 	.word	0x00000000
        /*0070*/ 	.short	0x0001
        /*0072*/ 	.short	0x0008
        /*0074*/ 	.byte	0x00, 0xf4, 0x21, 0x00


	//----- nvinfo : EIATTR_KPARAM_INFO
	.align		4
.L_25:
        /*0078*/ 	.byte	0x04, 0x17
        /*007a*/ 	.short	(.L_27 - .L_26)
.L_26:
        /*007c*/ 	.word	0x00000000
        /*0080*/ 	.short	0x0000
        /*0082*/ 	.short	0x0000
        /*0084*/ 	.byte	0x00, 0xf4, 0x21, 0x00


	//----- nvinfo : EIATTR_SPARSE_MMA_MASK
	.align		4
.L_27:
        /*0088*/ 	.byte	0x03, 0x50
        /*008a*/ 	.short	0x0000


	//----- nvinfo : EIATTR_MAXREG_COUNT
	.align		4
        /*008c*/ 	.byte	0x03, 0x1b
        /*008e*/ 	.short	0x00ff


	//----- nvinfo : EIATTR_EXIT_INSTR_OFFSETS
	.align		4
        /*0090*/ 	.byte	0x04, 0x1c
        /*0092*/ 	.short	(.L_29 - .L_28)


	//   ....[0]....
.L_28:
        /*0094*/ 	.word	0x000010e0


	//   ....[1]....
        /*0098*/ 	.word	0x00001180


	//----- nvinfo : EIATTR_REQNTID
	.align		4
.L_29:
        /*009c*/ 	.byte	0x04, 0x10
        /*009e*/ 	.short	(.L_31 - .L_30)
.L_30:
        /*00a0*/ 	.word	0x00000080
        /*00a4*/ 	.word	0x00000001
        /*00a8*/ 	.word	0x00000001


	//----- nvinfo : EIATTR_CBANK_PARAM_SIZE
	.align		4
.L_31:
        /*00ac*/ 	.byte	0x03, 0x19
        /*00ae*/ 	.short	0x0038


	//----- nvinfo : EIATTR_PARAM_CBANK
	.align		4
        /*00b0*/ 	.byte	0x04, 0x0a
        /*00b2*/ 	.short	(.L_33 - .L_32)
	.align		4
.L_32:
        /*00b4*/ 	.word	index@(.nv.constant0.triton_poi_fused__native_batch_norm_legit_no_training_relu_27)
        /*00b8*/ 	.short	0x0210
        /*00ba*/ 	.short	0x0038


	//----- nvinfo : EIATTR_SW_WAR
	.align		4
.L_33:
        /*00bc*/ 	.byte	0x04, 0x36
        /*00be*/ 	.short	(.L_35 - .L_34)
.L_34:
        /*00c0*/ 	.word	0x00000008
.L_35:


//--------------------- .nv.callgraph             --------------------------
	.section	.nv.callgraph,"",@"SHT_CUDA_CALLGRAPH"
	.align	4
	.sectionentsize	8
	.align		4
        /*0000*/ 	.word	0x00000000
	.align		4
        /*0004*/ 	.word	0xffffffff
	.align		4
        /*0008*/ 	.word	0x00000000
	.align		4
        /*000c*/ 	.word	0xfffffffe
	.align		4
        /*0010*/ 	.word	0x00000000
	.align		4
        /*0014*/ 	.word	0xfffffffd
	.align		4
        /*0018*/ 	.word	0x00000000
	.align		4
        /*001c*/ 	.word	0xfffffffc


//--------------------- .nv.constant4             --------------------------
	.section	.nv.constant4,"a",@progbits
	.align	8
	.align		8
.nv.constant4:
        /*0000*/ 	.dword	_$_str
	.align		8
        /*0008*/ 	.dword	_$_str_$_2


//--------------------- .text.triton_poi_fused__native_batch_norm_legit_no_training_relu_27 --------------------------
	.section	.text.triton_poi_fused__native_batch_norm_legit_no_training_relu_27,"ax",@progbits
	.sectionflags	@"SHF_BARRIERS=1"
	.align	128
        .global         triton_poi_fused__native_batch_norm_legit_no_training_relu_27
        .type           triton_poi_fused__native_batch_norm_legit_no_training_relu_27,@function
        .size           triton_poi_fused__native_batch_norm_legit_no_training_relu_27,(.L_x_1 - triton_poi_fused__native_batch_norm_legit_no_training_relu_27)
        .other          triton_poi_fused__native_batch_norm_legit_no_training_relu_27,@"STO_CUDA_ENTRY STV_DEFAULT"
triton_poi_fused__native_batch_norm_legit_no_training_relu_27:
.text.triton_poi_fused__native_batch_norm_legit_no_training_relu_27:
[----:B------:R-:W0:Y:S01]  /*0000*/  LDC R1, c[0x0][0x28] ;  /* 0x00000a00ff017b82 */ /* 0x000e220000000800 */
[----:B------:R-:W1:Y:S07]  /*0010*/  S2R R2, SR_CTAID.Y ;  /* 0x0000000000027919 */ /* 0x000e6e0000002600 */
[----:B------:R-:W2:Y:S01]  /*0020*/  LDC.64 R10, c[0x0][0x220] ;  /* 0x00008800ff0a7b82 */ /* 0x000ea20000000a00 */
[----:B------:R-:W-:Y:S01]  /*0030*/  CS2R R6, SRZ ;  /* 0x0000000000067805 */ /* 0x000fe2000001ff00 */
[----:B------:R-:W-:Y:S01]  /*0040*/  ULDC.64 UR6, c[0x0][0x208] ;  /* 0x0000820000067ab9 */ /* 0x000fe20000000a00 */
[----:B------:R-:W3:Y:S01]  /*0050*/  S2R R0, SR_TID.X ;  /* 0x0000000000007919 */ /* 0x000ee20000002100 */
[----:B------:R-:W4:Y:S04]  /*0060*/  S2R R8, SR_CTAID.X ;  /* 0x0000000000087919 */ /* 0x000f280000002500 */
[----:B------:R-:W5:Y:S08]  /*0070*/  LDC.64 R22, c[0x0][0x210] ;  /* 0x00008400ff167b82 */ /* 0x000f700000000a00 */
[----:B------:R-:W4:Y:S01]  /*0080*/  LDC.64 R20, c[0x0][0x218] ;  /* 0x00008600ff147b82 */ /* 0x000f220000000a00 */
[----:B------:R-:W-:-:S02]  /*0090*/  CS2R R16, SRZ ;  /* 0x0000000000107805 */ /* 0x000fc4000001ff00 */
[----:B------:R-:W-:-:S05]  /*00a0*/  CS2R R18, SRZ ;  /* 0x0000000000127805 */ /* 0x000fca000001ff00 */
[----:B------:R-:W5:Y:S01]  /*00b0*/  LDC.64 R26, c[0x0][0x228] ;  /* 0x00008a00ff1a7b82 */ /* 0x000f620000000a00 */
[----:B-1----:R-:W-:Y:S02]  /*00c0*/  IMAD.SHL.U32 R2, R2, 0x20, RZ ;  /* 0x0000002002027824 */ /* 0x002fe400078e00ff */
[----:B---3--:R-:W-:-:S05]  /*00d0*/  IMAD.SHL.U32 R3, R0, 0x4, RZ ;  /* 0x0000000400037824 */ /* 0x008fca00078e00ff */
[----:B------:R-:W-:-:S04]  /*00e0*/  LOP3.LUT R3, R2, 0x1c, R3, 0xf8, !PT ;  /* 0x0000001c02037812 */ /* 0x000fc800078ef803 */
[C---:B------:R-:W-:Y:S01]  /*00f0*/  ISETP.GE.AND P2, PT, R3.reuse, 0x600, PT ;  /* 0x000006000300780c */ /* 0x040fe20003f46270 */
[----:B------:R-:W-:-:S05]  /*0100*/  IMAD.HI R4, R3, 0x2aaaaaab, RZ ;  /* 0x2aaaaaab03047827 */ /* 0x000fca00078e02ff */
[----:B------:R-:W-:-:S04]  /*0110*/  SHF.R.U32.HI R5, RZ, 0x1f, R4 ;  /* 0x0000001fff057819 */ /* 0x000fc80000011604 */
[----:B------:R-:W-:Y:S02]  /*0120*/  LEA.HI.SX32 R14, R4, R5, 0x1a ;  /* 0x00000005040e7211 */ /* 0x000fe400078fd2ff */
[----:B------:R-:W-:-:S03]  /*0130*/  CS2R R4, SRZ ;  /* 0x0000000000047805 */ /* 0x000fc6000001ff00 */
[----:B------:R-:W-:-:S04]  /*0140*/  IMAD R29, R14, -0x180, R3 ;  /* 0xfffffe800e1d7824 */ /* 0x000fc800078e0203 */
[----:B--2---:R-:W-:-:S05]  /*0150*/  IMAD.WIDE R10, R29, 0x4, R10 ;  /* 0x000000041d0a7825 */ /* 0x004fca00078e020a */
[----:B------:R1:W2:Y:S01]  /*0160*/  @!P2 LDG.E.EL.128 R4, desc[UR6][R10.64] ;  /* 0x000000060a04a981 */ /* 0x0002a2000c2e1d00 */
[----:B------:R-:W-:Y:S01]  /*0170*/  SHF.R.U32.HI R12, RZ, 0x3, R0 ;  /* 0x00000003ff0c7819 */ /* 0x000fe20000011600 */
[----:B----4-:R-:W-:Y:S02]  /*0180*/  IMAD.SHL.U32 R3, R8, 0x20, RZ ;  /* 0x0000002008037824 */ /* 0x010fe400078e00ff */
[----:B------:R-:W-:Y:S01]  /*0190*/  IMAD R9, R14, 0x1b180, R29 ;  /* 0x0001b1800e097824 */ /* 0x000fe200078e021d */
[----:B------:R-:W-:-:S04]  /*01a0*/  SGXT.U32 R12, R12, 0x4 ;  /* 0x000000040c0c781a */ /* 0x000fc80000000000 */
[----:B------:R-:W-:Y:S02]  /*01b0*/  LOP3.LUT R8, R3, R12, RZ, 0xfc, !PT ;  /* 0x0000000c03087212 */ /* 0x000fe400078efcff */
[----:B-1----:R-:W-:Y:S02]  /*01c0*/  CS2R R10, SRZ ;  /* 0x00000000000a7805 */ /* 0x002fe4000001ff00 */
[----:B------:R-:W-:Y:S02]  /*01d0*/  LOP3.LUT R12, R3, 0x10, R12, 0xfe, !PT ;  /* 0x00000010030c7812 */ /* 0x000fe400078efe0c */
[C---:B------:R-:W-:Y:S01]  /*01e0*/  ISETP.LT.AND P0, PT, R8.reuse, 0x121, !P2 ;  /* 0x000001210800780c */ /* 0x040fe20005701270 */
[----:B------:R-:W-:Y:S01]  /*01f0*/  IMAD R25, R8, 0x180, R9 ;  /* 0x0000018008197824 */ /* 0x000fe200078e0209 */
[----:B------:R-:W-:Y:S02]  /*0200*/  ISETP.LT.AND P1, PT, R12, 0x121, !P2 ;  /* 0x000001210c00780c */ /* 0x000fe40005721270 */
[----:B------:R-:W-:Y:S01]  /*0210*/  CS2R R8, SRZ ;  /* 0x0000000000087805 */ /* 0x000fe2000001ff00 */
[----:B------:R-:W-:-:S02]  /*0220*/  VIADD R13, R25, 0x1800 ;  /* 0x00001800190d7836 */ /* 0x000fc40000000000 */
[----:B-----5:R-:W-:Y:S01]  /*0230*/  IMAD.WIDE R24, R25, 0x4, R22 ;  /* 0x0000000419187825 */ /* 0x020fe200078e0216 */
[----:B------:R-:W-:-:S03]  /*0240*/  CS2R R14, SRZ ;  /* 0x00000000000e7805 */ /* 0x000fc6000001ff00 */
[----:B------:R-:W-:Y:S01]  /*0250*/  IMAD.WIDE R22, R13, 0x4, R22 ;  /* 0x000000040d167825 */ /* 0x000fe200078e0216 */
[----:B------:R-:W-:Y:S01]  /*0260*/  CS2R R12, SRZ ;  /* 0x00000000000c7805 */ /* 0x000fe2000001ff00 */
[----:B------:R2:W3:Y:S02]  /*0270*/  @P0 LDG.E.EL.128 R8, desc[UR6][R24.64] ;  /* 0x0000000618080981 */ /* 0x0004e4000c2e1d00 */
[C---:B0-----:R-:W-:Y:S02]  /*0280*/  IMAD.WIDE R20, R29.reuse, 0x4, R20 ;  /* 0x000000041d147825 */ /* 0x041fe400078e0214 */
[----:B------:R-:W4:Y:S04]  /*0290*/  @P1 LDG.E.EL.128 R16, desc[UR6][R22.64] ;  /* 0x0000000616101981 */ /* 0x000f28000c2e1d00 */
[----:B------:R-:W3:Y:S01]  /*02a0*/  @!P2 LDG.E.EL.128 R12, desc[UR6][R20.64] ;  /* 0x00000006140ca981 */ /* 0x000ee2000c2e1d00 */
[----:B------:R-:W-:-:S04]  /*02b0*/  IMAD.WIDE R26, R29, 0x4, R26 ;  /* 0x000000041d1a7825 */ /* 0x000fc800078e021a */
[----:B--2---:R-:W-:Y:S01]  /*02c0*/  FADD R25, R5, 0.0010000000474974513054 ;  /* 0x3a83126f05197421 */ /* 0x004fe20000000000 */
[----:B------:R-:W-:-:S03]  /*02d0*/  FADD R24, R4, 0.0010000000474974513054 ;  /* 0x3a83126f04187421 */ /* 0x000fc60000000000 */
[----:B------:R-:W0:Y:S08]  /*02e0*/  MUFU.SQRT R5, R25 ;  /* 0x0000001900057308 */ /* 0x000e300000002000 */
[----:B------:R1:W2:Y:S01]  /*02f0*/  MUFU.SQRT R28, R24 ;  /* 0x00000018001c7308 */ /* 0x0002a20000002000 */
[C---:B0-----:R-:W-:Y:S02]  /*0300*/  FSETP.GT.AND P1, PT, R5.reuse, 8.50705917302346158658e+37, PT ;  /* 0x7e8000000500780b */ /* 0x041fe40003f24000 */
[----:B------:R-:W-:Y:S01]  /*0310*/  FSETP.GEU.AND P4, PT, R5, 1.175494350822287508e-38, PT ;  /* 0x008000000500780b */ /* 0x000fe20003f8e000 */
[----:B------:R-:W-:Y:S01]  /*0320*/  IMAD.MOV.U32 R4, RZ, RZ, 0x3e800000 ;  /* 0x3e800000ff047424 */ /* 0x000fe200078e00ff */
[----:B-1----:R-:W0:Y:S01]  /*0330*/  LDC.64 R24, c[0x0][0x230] ;  /* 0x00008c00ff187b82 */ /* 0x002e220000000a00 */
[----:B--2---:R-:W-:-:S02]  /*0340*/  FSETP.GT.AND P0, PT, R28, 8.50705917302346158658e+37, PT ;  /* 0x7e8000001c00780b */ /* 0x004fc40003f04000 */
[----:B------:R-:W-:-:S06]  /*0350*/  FSETP.GEU.AND P3, PT, R28, 1.175494350822287508e-38, PT ;  /* 0x008000001c00780b */ /* 0x000fcc0003f6e000 */
[----:B------:R-:W-:-:S04]  /*0360*/  @P1 FMUL R5, R5, 0.25 ;  /* 0x3e80000005051820 */ /* 0x000fc80000400000 */
[----:B------:R-:W-:Y:S01]  /*0370*/  @!P4 FMUL R5, R5, 16777216 ;  /* 0x4b8000000505c820 */ /* 0x000fe20000400000 */
[----:B------:R-:W-:-:S04]  /*0380*/  @P0 FMUL R28, R28, 0.25 ;  /* 0x3e8000001c1c0820 */ /* 0x000fc80000400000 */
[----:B------:R-:W-:Y:S01]  /*0390*/  @!P3 FMUL R28, R28, 16777216 ;  /* 0x4b8000001c1cb820 */ /* 0x000fe20000400000 */
[----:B------:R-:W1:Y:S01]  /*03a0*/  MUFU.RCP R5, R5 ;  /* 0x0000000500057308 */ /* 0x000e620000001000 */
[C---:B---3--:R-:W-:Y:S01]  /*03b0*/  FADD R9, -R13.reuse, R9 ;  /* 0x000000090d097221 */ /* 0x048fe20000000100 */
[----:B----4-:R-:W-:-:S06]  /*03c0*/  FADD R17, -R13, R17 ;  /* 0x000000110d117221 */ /* 0x010fcc0000000100 */
[----:B------:R-:W2:Y:S01]  /*03d0*/  MUFU.RCP R20, R28 ;  /* 0x0000001c00147308 */ /* 0x000ea20000001000 */
[C---:B------:R-:W-:Y:S02]  /*03e0*/  FSEL R13, R4.reuse, 1, P0 ;  /* 0x3f800000040d7808 */ /* 0x040fe40000000000 */
[----:B------:R-:W-:-:S03]  /*03f0*/  FSEL R22, R4, 1, P1 ;  /* 0x3f80000004167808 */ /* 0x000fc60000800000 */
[----:B------:R-:W-:Y:S02]  /*0400*/  @!P3 FMUL R13, R13, 16777216 ;  /* 0x4b8000000d0db820 */ /* 0x000fe40000400000 */
[----:B------:R-:W-:-:S04]  /*0410*/  @!P4 FMUL R22, R22, 16777216 ;  /* 0x4b8000001616c820 */ /* 0x000fc80000400000 */
[----:B-1----:R-:W-:Y:S01]  /*0420*/  FMUL R22, R5, R22 ;  /* 0x0000001605167220 */ /* 0x002fe20000400000 */
[----:B------:R-:W-:Y:S01]  /*0430*/  FADD R5, -R12, R8 ;  /* 0x000000080c057221 */ /* 0x000fe20000000100 */
[----:B--2---:R-:W-:Y:S01]  /*0440*/  FMUL R20, R20, R13 ;  /* 0x0000000d14147220 */ /* 0x004fe20000400000 */
[----:B------:R-:W-:Y:S01]  /*0450*/  FADD R13, -R12, R16 ;  /* 0x000000100c0d7221 */ /* 0x000fe20000000100 */
[C---:B------:R-:W-:Y:S01]  /*0460*/  FMUL R8, R22.reuse, R9 ;  /* 0x0000000916087220 */ /* 0x040fe20000400000 */
[----:B------:R-:W-:Y:S01]  /*0470*/  FMUL R12, R22, R17 ;  /* 0x00000011160c7220 */ /* 0x000fe20000400000 */
[C---:B------:R-:W-:Y:S01]  /*0480*/  FMUL R5, R20.reuse, R5 ;  /* 0x0000000514057220 */ /* 0x040fe20000400000 */
[----:B------:R-:W-:Y:S01]  /*0490*/  FMUL R9, R20, R13 ;  /* 0x0000000d14097220 */ /* 0x000fe20000400000 */
[----:B------:R-:W-:Y:S02]  /*04a0*/  CS2R R20, SRZ ;  /* 0x0000000000147805 */ /* 0x000fe4000001ff00 */
[----:B------:R-:W-:Y:S01]  /*04b0*/  CS2R R22, SRZ ;  /* 0x0000000000167805 */ /* 0x000fe2000001ff00 */
[----:B0-----:R-:W-:Y:S01]  /*04c0*/  IMAD.WIDE R16, R29, 0x4, R24 ;  /* 0x000000041d107825 */ /* 0x001fe200078e0218 */
[----:B------:R-:W-:-:S04]  /*04d0*/  CS2R R24, SRZ ;  /* 0x0000000000187805 */ /* 0x000fc8000001ff00 */
[----:B------:R0:W2:Y:S02]  /*04e0*/  @!P2 LDG.E.EL.128 R20, desc[UR6][R26.64] ;  /* 0x000000061a14a981 */ /* 0x0000a4000c2e1d00 */
[----:B0-----:R-:W-:-:S06]  /*04f0*/  CS2R R26, SRZ ;  /* 0x00000000001a7805 */ /* 0x001fcc000001ff00 */
[----:B------:R-:W2:Y:S01]  /*0500*/  @!P2 LDG.E.EL.128 R24, desc[UR6][R16.64] ;  /* 0x000000061018a981 */ /* 0x000ea2000c2e1d00 */
[----:B------:R-:W-:Y:S01]  /*0510*/  FADD R6, R6, 0.0010000000474974513054 ;  /* 0x3a83126f06067421 */ /* 0x000fe20000000000 */
[----:B------:R-:W0:Y:S05]  /*0520*/  S2R R13, SR_TID.X ;  /* 0x00000000000d7919 */ /* 0x000e2a0000002100 */
[----:B------:R-:W1:Y:S02]  /*0530*/  MUFU.SQRT R6, R6 ;  /* 0x0000000600067308 */ /* 0x000e640000002000 */
[C---:B-1----:R-:W-:Y:S02]  /*0540*/  FSETP.GT.AND P0, PT, R6.reuse, 8.50705917302346158658e+37, PT ;  /* 0x7e8000000600780b */ /* 0x042fe40003f04000 */
[----:B------:R-:W-:-:S11]  /*0550*/  FSETP.GEU.AND P2, PT, R6, 1.175494350822287508e-38, PT ;  /* 0x008000000600780b */ /* 0x000fd60003f4e000 */
[----:B------:R-:W-:-:S04]  /*0560*/  @P0 FMUL R6, R6, 0.25 ;  /* 0x3e80000006060820 */ /* 0x000fc80000400000 */
[----:B------:R-:W-:-:S06]  /*0570*/  @!P2 FMUL R6, R6, 16777216 ;  /* 0x4b8000000606a820 */ /* 0x000fcc0000400000 */
[----:B------:R-:W-:Y:S01]  /*0580*/  MUFU.RCP R6, R6 ;  /* 0x0000000600067308 */ /* 0x000fe20000001000 */
[----:B------:R-:W-:Y:S01]  /*0590*/  LOP3.LUT R3, R3, 0x1f, R0, 0xf8, !PT ;  /* 0x0000001f03037812 */ /* 0x000fe200078ef800 */
[----:B------:R-:W-:Y:S01]  /*05a0*/  FADD R19, -R15, R19 ;  /* 0x000000130f137221 */ /* 0x000fe20000000100 */
[C---:B------:R-:W-:Y:S01]  /*05b0*/  FADD R10, -R14.reuse, R10 ;  /* 0x0000000a0e0a7221 */ /* 0x040fe20000000100 */
[----:B------:R-:W-:Y:S01]  /*05c0*/  FADD R18, -R14, R18 ;  /* 0x000000120e127221 */ /* 0x000fe20000000100 */
[----:B------:R-:W1:Y:S01]  /*05d0*/  S2UR UR5, SR_CgaCtaId ;  /* 0x00000000000579c3 */ /* 0x000e620000008800 */
[----:B------:R-:W-:Y:S02]  /*05e0*/  UMOV UR4, 0x400 ;  /* 0x0000040000047882 */ /* 0x000fe40000000000 */
[----:B-1----:R-:W-:Y:S01]  /*05f0*/  UPRMT UR4, UR5, 0x654, UR4 ;  /* 0x0000065405047896 */ /* 0x002fe20008000004 */
[-CC-:B--2---:R-:W-:Y:S01]  /*0600*/  FFMA R5, R5, R20.reuse, R24.reuse ;  /* 0x0000001405057223 */ /* 0x184fe20000000018 */
[----:B------:R-:W-:Y:S01]  /*0610*/  FFMA R9, R9, R20, R24 ;  /* 0x0000001409097223 */ /* 0x000fe20000000018 */
[----:B------:R-:W-:Y:S01]  /*0620*/  FADD R24, R7, 0.0010000000474974513054 ;  /* 0x3a83126f07187421 */ /* 0x000fe20000000000 */
[-CC-:B------:R-:W-:Y:S01]  /*0630*/  FFMA R8, R8, R21.reuse, R25.reuse ;  /* 0x0000001508087223 */ /* 0x180fe20000000019 */
[----:B------:R-:W-:-:S04]  /*0640*/  FFMA R12, R12, R21, R25 ;  /* 0x000000150c0c7223 */ /* 0x000fc80000000019 */
[----:B------:R-:W1:Y:S01]  /*0650*/  MUFU.SQRT R24, R24 ;  /* 0x0000001800187308 */ /* 0x000e620000002000 */
[----:B0-----:R-:W-:Y:S01]  /*0660*/  IMAD.SHL.U32 R20, R13, 0x80, RZ ;  /* 0x000000800d147824 */ /* 0x001fe200078e00ff */
[----:B------:R-:W-:-:S04]  /*0670*/  SHF.R.U32.HI R21, RZ, 0x3, R13 ;  /* 0x00000003ff157819 */ /* 0x000fc8000001160d */
[----:B------:R-:W-:Y:S02]  /*0680*/  SGXT.U32 R17, R21, 0x4 ;  /* 0x000000041511781a */ /* 0x000fe40000000000 */
[----:B------:R-:W-:Y:S02]  /*0690*/  LOP3.LUT R20, R20, 0x380, RZ, 0xc0, !PT ;  /* 0x0000038014147812 */ /* 0x000fe400078ec0ff */
[----:B------:R-:W-:Y:S02]  /*06a0*/  FSEL R25, R4, 1, P0 ;  /* 0x3f80000004197808 */ /* 0x000fe40000000000 */
[C---:B------:R-:W-:Y:S02]  /*06b0*/  LOP3.LUT R7, R20.reuse, R17, RZ, 0xfc, !PT ;  /* 0x0000001114077212 */ /* 0x040fe400078efcff */
[C---:B------:R-:W-:Y:S02]  /*06c0*/  LOP3.LUT R28, R20.reuse, 0x20, RZ, 0xfc, !PT ;  /* 0x00000020141c7812 */ /* 0x040fe400078efcff */
[----:B------:R-:W-:-:S02]  /*06d0*/  LOP3.LUT R17, R20, 0x40, RZ, 0xfc, !PT ;  /* 0x0000004014117812 */ /* 0x000fc400078efcff */
[----:B------:R-:W-:Y:S02]  /*06e0*/  LOP3.LUT R21, R20, 0x60, RZ, 0xfc, !PT ;  /* 0x0000006014157812 */ /* 0x000fe400078efcff */
[----:B-1----:R-:W-:Y:S01]  /*06f0*/  FSETP.GT.AND P1, PT, R24, 8.50705917302346158658e+37, PT ;  /* 0x7e8000001800780b */ /* 0x002fe20003f24000 */
[----:B------:R-:W-:Y:S01]  /*0700*/  @!P2 FMUL R25, R25, 16777216 ;  /* 0x4b8000001919a820 */ /* 0x000fe20000400000 */
[-C--:B------:R-:W-:Y:S02]  /*0710*/  LEA.HI R16, R20, R7.reuse, RZ, 0x1b ;  /* 0x0000000714107211 */ /* 0x080fe400078fd8ff */
[-C--:B------:R-:W-:Y:S02]  /*0720*/  LEA.HI R20, R28, R7.reuse, RZ, 0x1b ;  /* 0x000000071c147211 */ /* 0x080fe400078fd8ff */
[-C--:B------:R-:W-:Y:S02]  /*0730*/  LEA.HI R17, R17, R7.reuse, RZ, 0x1b ;  /* 0x0000000711117211 */ /* 0x080fe400078fd8ff */
[----:B------:R-:W-:-:S02]  /*0740*/  LEA.HI R7, R21, R7, RZ, 0x1b ;  /* 0x0000000715077211 */ /* 0x000fc400078fd8ff */
[----:B------:R-:W-:Y:S02]  /*0750*/  FSETP.GEU.AND P2, PT, R24, 1.175494350822287508e-38, PT ;  /* 0x008000001800780b */ /* 0x000fe40003f4e000 */
[----:B------:R-:W-:Y:S01]  /*0760*/  SHF.R.U32.HI R21, RZ, 0x5, R0 ;  /* 0x00000005ff157819 */ /* 0x000fe20000011600 */
[----:B------:R-:W-:-:S03]  /*0770*/  FADD R0, -R15, R11 ;  /* 0x0000000b0f007221 */ /* 0x000fc60000000100 */
[----:B------:R-:W-:Y:S01]  /*0780*/  SGXT.U32 R21, R21, 0x2 ;  /* 0x000000021515781a */ /* 0x000fe20000000000 */
[----:B------:R-:W-:-:S03]  /*0790*/  @P1 FMUL R24, R24, 0.25 ;  /* 0x3e80000018181820 */ /* 0x000fc60000400000 */
[----:B------:R-:W-:Y:S01]  /*07a0*/  LOP3.LUT R11, R21, 0x18, R2, 0xfe, !PT ;  /* 0x00000018150b7812 */ /* 0x000fe200078efe02 */
[----:B------:R-:W-:Y:S02]  /*07b0*/  FMUL R15, R6, R25 ;  /* 0x00000019060f7220 */ /* 0x000fe40000400000 */
[----:B------:R-:W-:Y:S02]  /*07c0*/  @!P2 FMUL R24, R24, 16777216 ;  /* 0x4b8000001818a820 */ /* 0x000fe40000400000 */
[----:B------:R-:W-:-:S04]  /*07d0*/  IMAD.HI R6, R11, 0x2aaaaaab, RZ ;  /* 0x2aaaaaab0b067827 */ /* 0x000fc800078e02ff */
[----:B------:R-:W0:Y:S01]  /*07e0*/  MUFU.RCP R24, R24 ;  /* 0x0000001800187308 */ /* 0x000e220000001000 */
[----:B------:R-:W-:Y:S02]  /*07f0*/  SHF.R.U32.HI R25, RZ, 0x1f, R6 ;  /* 0x0000001fff197819 */ /* 0x000fe40000011606 */
[----:B------:R-:W-:Y:S02]  /*0800*/  ISETP.GE.AND P0, PT, R3, 0x121, PT ;  /* 0x000001210300780c */ /* 0x000fe40003f06270 */
[----:B------:R-:W-:Y:S02]  /*0810*/  LEA.HI.SX32 R6, R6, R25, 0x1a ;  /* 0x0000001906067211 */ /* 0x000fe400078fd2ff */
[----:B------:R-:W-:Y:S02]  /*0820*/  FSEL R25, R4, 1, P1 ;  /* 0x3f80000004197808 */ /* 0x000fe40000800000 */
[----:B------:R-:W-:Y:S01]  /*0830*/  ISETP.LT.AND P1, PT, R11, 0x600, !P0 ;  /* 0x000006000b00780c */ /* 0x000fe20004721270 */
[----:B------:R-:W-:Y:S01]  /*0840*/  IMAD R14, R6, -0x180, R11 ;  /* 0xfffffe80060e7824 */ /* 0x000fe200078e020b */
[----:B------:R-:W-:Y:S01]  /*0850*/  LOP3.LUT R11, R21, 0x14, R2, 0xfe, !PT ;  /* 0x00000014150b7812 */ /* 0x000fe200078efe02 */
[----:B------:R-:W-:-:S02]  /*0860*/  @!P2 FMUL R25, R25, 16777216 ;  /* 0x4b8000001919a820 */ /* 0x000fc40000400000 */
[----:B------:R-:W-:Y:S02]  /*0870*/  IMAD R29, R14, 0x121, R3 ;  /* 0x000001210e1d7824 */ /* 0x000fe400078e0203 */
[----:B0-----:R-:W-:Y:S01]  /*0880*/  FMUL R4, R24, R25 ;  /* 0x0000001918047220 */ /* 0x001fe20000400000 */
[----:B------:R-:W-:-:S04]  /*0890*/  IMAD.HI R14, R11, 0x2aaaaaab, RZ ;  /* 0x2aaaaaab0b0e7827 */ /* 0x000fc800078e02ff */
[C---:B------:R-:W-:Y:S01]  /*08a0*/  FMUL R25, R15.reuse, R18 ;  /* 0x000000120f197220 */ /* 0x040fe20000400000 */
[----:B------:R-:W-:Y:S01]  /*08b0*/  FMUL R24, R4, R19 ;  /* 0x0000001304187220 */ /* 0x000fe20000400000 */
[----:B------:R-:W-:Y:S02]  /*08c0*/  IMAD R6, R6, 0x36300, R29 ;  /* 0x0003630006067824 */ /* 0x000fe400078e021d */
[----:B------:R-:W-:Y:S01]  /*08d0*/  FMUL R29, R15, R10 ;  /* 0x0000000a0f1d7220 */ /* 0x000fe20000400000 */
[----:B------:R-:W-:Y:S01]  /*08e0*/  FMUL R18, R4, R0 ;  /* 0x0000000004127220 */ /* 0x000fe20000400000 */
[----:B------:R-:W-:Y:S02]  /*08f0*/  SHF.R.U32.HI R15, RZ, 0x1f, R14 ;  /* 0x0000001fff0f7819 */ /* 0x000fe4000001160e */
[----:B------:R-:W-:Y:S02]  /*0900*/  LOP3.LUT R4, R21, 0x10, R2, 0xfe, !PT ;  /* 0x0000001015047812 */ /* 0x000fe400078efe02 */
[----:B------:R-:W-:-:S02]  /*0910*/  LEA.HI.SX32 R0, R14, R15, 0x1a ;  /* 0x0000000f0e007211 */ /* 0x000fc400078fd2ff */
[----:B------:R-:W-:Y:S01]  /*0920*/  LOP3.LUT R10, R21, 0x4, R2, 0xfe, !PT ;  /* 0x00000004150a7812 */ /* 0x000fe200078efe02 */
[----:B------:R-:W-:-:S04]  /*0930*/  IMAD.HI R15, R4, 0x2aaaaaab, RZ ;  /* 0x2aaaaaab040f7827 */ /* 0x000fc800078e02ff */
[-CC-:B------:R-:W-:Y:S01]  /*0940*/  FFMA R18, R18, R23.reuse, R27.reuse ;  /* 0x0000001712127223 */ /* 0x180fe2000000001b */
[----:B------:R-:W-:Y:S01]  /*0950*/  FFMA R27, R24, R23, R27 ;  /* 0x00000017181b7223 */ /* 0x000fe2000000001b */
[----:B------:R-:W-:Y:S01]  /*0960*/  LOP3.LUT R19, R21, R2, RZ, 0xfc, !PT ;  /* 0x0000000215137212 */ /* 0x000fe200078efcff */
[----:B------:R-:W-:Y:S01]  /*0970*/  IMAD.HI R23, R10, 0x2aaaaaab, RZ ;  /* 0x2aaaaaab0a177827 */ /* 0x000fe200078e02ff */
[----:B------:R-:W-:-:S03]  /*0980*/  SHF.R.U32.HI R24, RZ, 0x1f, R15 ;  /* 0x0000001fff187819 */ /* 0x000fc6000001160f */
[-CC-:B------:R-:W-:Y:S01]  /*0990*/  FFMA R14, R29, R22.reuse, R26.reuse ;  /* 0x000000161d0e7223 */ /* 0x180fe2000000001a */
[----:B------:R-:W-:Y:S01]  /*09a0*/  FFMA R22, R25, R22, R26 ;  /* 0x0000001619167223 */ /* 0x000fe2000000001a */
[----:B------:R-:W-:Y:S01]  /*09b0*/  IMAD.HI R25, R19, 0x2aaaaaab, RZ ;  /* 0x2aaaaaab13197827 */ /* 0x000fe200078e02ff */
[----:B------:R-:W-:Y:S02]  /*09c0*/  LEA.HI.SX32 R15, R15, R24, 0x1a ;  /* 0x000000180f0f7211 */ /* 0x000fe400078fd2ff */
[----:B------:R-:W-:-:S04]  /*09d0*/  SHF.R.U32.HI R24, RZ, 0x1f, R23 ;  /* 0x0000001fff187819 */ /* 0x000fc80000011617 */
[----:B------:R-:W-:Y:S02]  /*09e0*/  LEA.HI.SX32 R23, R23, R24, 0x1a ;  /* 0x0000001817177211 */ /* 0x000fe400078fd2ff */
[----:B------:R-:W-:-:S04]  /*09f0*/  SHF.R.U32.HI R24, RZ, 0x1f, R25 ;  /* 0x0000001fff187819 */ /* 0x000fc80000011619 */
[----:B------:R-:W-:-:S05]  /*0a00*/  LEA.HI.SX32 R24, R25, R24, 0x1a ;  /* 0x0000001819187211 */ /* 0x000fca00078fd2ff */
[----:B------:R-:W-:Y:S01]  /*0a10*/  IMAD R26, R24, -0x180, R19 ;  /* 0xfffffe80181a7824 */ /* 0x000fe200078e0213 */
[----:B------:R-:W-:-:S03]  /*0a20*/  FSETP.GEU.AND P6, PT, R5, RZ, PT ;  /* 0x000000ff0500720b */ /* 0x000fc60003fce000 */
[----:B------:R-:W-:Y:S01]  /*0a30*/  IMAD R25, R26, 0x121, R3 ;  /* 0x000001211a197824 */ /* 0x000fe200078e0203 */
[----:B------:R-:W-:Y:S02]  /*0a40*/  FSETP.GEU.AND P5, PT, R8, RZ, PT ;  /* 0x000000ff0800720b */ /* 0x000fe40003fae000 */
[----:B------:R-:W-:Y:S01]  /*0a50*/  ISETP.LT.AND P2, PT, R19, 0x600, !P0 ;  /* 0x000006001300780c */ /* 0x000fe20004741270 */
[----:B------:R-:W-:Y:S01]  /*0a60*/  IMAD R19, R24, 0x36300, R25 ;  /* 0x0003630018137824 */ /* 0x000fe200078e0219 */
[----:B------:R-:W-:Y:S02]  /*0a70*/  FSETP.GEU.AND P4, PT, R14, RZ, PT ;  /* 0x000000ff0e00720b */ /* 0x000fe40003f8e000 */
[----:B------:R-:W-:Y:S02]  /*0a80*/  LEA R16, R16, UR4, 0x2 ;  /* 0x0000000410107c11 */ /* 0x000fe4000f8e10ff */
[----:B------:R-:W-:Y:S02]  /*0a90*/  FSETP.GEU.AND P3, PT, R18, RZ, PT ;  /* 0x000000ff1200720b */ /* 0x000fe40003f6e000 */
[----:B------:R-:W-:-:S02]  /*0aa0*/  FSEL R25, R5, RZ, P6 ;  /* 0x000000ff05197208 */ /* 0x000fc40003000000 */
[----:B------:R-:W-:Y:S02]  /*0ab0*/  LEA R20, R20, UR4, 0x2 ;  /* 0x0000000414147c11 */ /* 0x000fe4000f8e10ff */
[----:B------:R-:W-:Y:S02]  /*0ac0*/  FSEL R29, R8, RZ, P5 ;  /* 0x000000ff081d7208 */ /* 0x000fe40002800000 */
[----:B------:R-:W-:Y:S02]  /*0ad0*/  FSETP.GEU.AND P6, PT, R9, RZ, PT ;  /* 0x000000ff0900720b */ /* 0x000fe40003fce000 */
[----:B------:R-:W-:Y:S02]  /*0ae0*/  FSEL R8, R14, RZ, P4 ;  /* 0x000000ff0e087208 */ /* 0x000fe40002000000 */
[----:B------:R-:W-:Y:S01]  /*0af0*/  FSETP.GEU.AND P5, PT, R12, RZ, PT ;  /* 0x000000ff0c00720b */ /* 0x000fe20003fae000 */
[----:B------:R-:W-:Y:S01]  /*0b00*/  STS [R16], R25 ;  /* 0x0000001910007388 */ /* 0x000fe20000000800 */
[----:B------:R-:W-:-:S02]  /*0b10*/  LEA R17, R17, UR4, 0x2 ;  /* 0x0000000411117c11 */ /* 0x000fc4000f8e10ff */
[----:B------:R-:W-:Y:S02]  /*0b20*/  FSEL R18, R18, RZ, P3 ;  /* 0x000000ff12127208 */ /* 0x000fe40001800000 */
[C---:B------:R-:W-:Y:S01]  /*0b30*/  FSETP.GEU.AND P4, PT, R22.reuse, RZ, PT ;  /* 0x000000ff1600720b */ /* 0x040fe20003f8e000 */
[----:B------:R0:W-:Y:S01]  /*0b40*/  STS [R20+0x80], R29 ;  /* 0x0000801d14007388 */ /* 0x0001e20000000800 */
[----:B------:R-:W-:Y:S02]  /*0b50*/  LEA R24, R7, UR4, 0x2 ;  /* 0x0000000407187c11 */ /* 0x000fe4000f8e10ff */
[----:B------:R-:W-:Y:S02]  /*0b60*/  LOP3.LUT R14, R13, 0x7f, RZ, 0xc0, !PT ;  /* 0x0000007f0d0e7812 */ /* 0x000fe400078ec0ff */
[----:B------:R-:W-:Y:S02]  /*0b70*/  FSETP.GEU.AND P3, PT, R27, RZ, PT ;  /* 0x000000ff1b00720b */ /* 0x000fe40003f6e000 */
[----:B------:R-:W-:Y:S01]  /*0b80*/  FSEL R13, R9, RZ, P6 ;  /* 0x000000ff090d7208 */ /* 0x000fe20003000000 */
[----:B------:R1:W-:Y:S01]  /*0b90*/  STS [R17+0x100], R8 ;  /* 0x0001000811007388 */ /* 0x0003e20000000800 */
[----:B------:R-:W-:-:S02]  /*0ba0*/  FSEL R22, R22, RZ, P4 ;  /* 0x000000ff16167208 */ /* 0x000fc40002000000 */
[----:B0-----:R-:W-:Y:S01]  /*0bb0*/  FSEL R29, R12, RZ, P5 ;  /* 0x000000ff0c1d7208 */ /* 0x001fe20002800000 */
[----:B------:R0:W-:Y:S01]  /*0bc0*/  STS [R24+0x180], R18 ;  /* 0x0001801218007388 */ /* 0x0001e20000000800 */
[----:B------:R-:W-:-:S03]  /*0bd0*/  FSEL R27, R27, RZ, P3 ;  /* 0x000000ff1b1b7208 */ /* 0x000fc60001800000 */
[----:B------:R2:W-:Y:S01]  /*0be0*/  STS [R16+0x40], R13 ;  /* 0x0000400d10007388 */ /* 0x0005e20000000800 */
[----:B------:R-:W-:Y:S01]  /*0bf0*/  LOP3.LUT R7, R21, 0xc, R2, 0xfe, !PT ;  /* 0x0000000c15077812 */ /* 0x000fe200078efe02 */
[----:B-1----:R-:W1:Y:S02]  /*0c00*/  LDC.64 R8, c[0x0][0x238] ;  /* 0x00008e00ff087b82 */ /* 0x002e640000000a00 */
[----:B------:R3:W-:Y:S04]  /*0c10*/  STS [R20+0xc0], R29 ;  /* 0x0000c01d14007388 */ /* 0x0007e80000000800 */
[----:B------:R-:W-:Y:S04]  /*0c20*/  STS [R17+0x140], R22 ;  /* 0x0001401611007388 */ /* 0x000fe80000000800 */
[----:B------:R-:W-:Y:S01]  /*0c30*/  STS [R24+0x1c0], R27 ;  /* 0x0001c01b18007388 */ /* 0x000fe20000000800 */
[----:B------:R-:W-:-:S02]  /*0c40*/  LOP3.LUT R5, R21, 0x8, R2, 0xfe, !PT ;  /* 0x0000000815057812 */ /* 0x000fc400078efe02 */
[----:B------:R-:W-:Y:S01]  /*0c50*/  LOP3.LUT R2, R21, 0x1c, R2, 0xfe, !PT ;  /* 0x0000001c15027812 */ /* 0x000fe200078efe02 */
[----:B------:R-:W-:Y:S01]  /*0c60*/  IMAD.IADD R21, R21, 0x1, R14 ;  /* 0x0000000115157824 */ /* 0x000fe200078e020e */
[----:B------:R-:W-:-:S04]  /*0c70*/  LOP3.LUT R12, R14, 0x80, RZ, 0xfc, !PT ;  /* 0x000000800e0c7812 */ /* 0x000fc800078efcff */
[----:B------:R-:W-:Y:S01]  /*0c80*/  LEA R21, R21, UR4, 0x2 ;  /* 0x0000000415157c11 */ /* 0x000fe2000f8e10ff */
[----:B------:R-:W-:Y:S01]  /*0c90*/  BAR.SYNC.DEFER_BLOCKING 0x0 ;  /* 0x0000000000007b1d */ /* 0x000fe20000010000 */
[C---:B0-----:R-:W-:Y:S02]  /*0ca0*/  LOP3.LUT R18, R14.reuse, 0x100, RZ, 0xfc, !PT ;  /* 0x000001000e127812 */ /* 0x041fe400078efcff */
[C---:B------:R-:W-:Y:S02]  /*0cb0*/  LOP3.LUT R26, R14.reuse, 0x180, RZ, 0xfc, !PT ;  /* 0x000001800e1a7812 */ /* 0x040fe400078efcff */
[C---:B--2---:R-:W-:Y:S02]  /*0cc0*/  LOP3.LUT R16, R14.reuse, 0x200, RZ, 0xfc, !PT ;  /* 0x000002000e107812 */ /* 0x044fe400078efcff */
[C---:B---3--:R-:W-:Y:S02]  /*0cd0*/  LOP3.LUT R29, R14.reuse, 0x280, RZ, 0xfc, !PT ;  /* 0x000002800e1d7812 */ /* 0x048fe400078efcff */
[----:B------:R-:W-:-:S02]  /*0ce0*/  LOP3.LUT R20, R14, 0x300, RZ, 0xfc, !PT ;  /* 0x000003000e147812 */ /* 0x000fc400078efcff */
[-C--:B------:R-:W-:Y:S02]  /*0cf0*/  LEA.HI R13, R12, R14.reuse, RZ, 0x1b ;  /* 0x0000000e0c0d7211 */ /* 0x080fe400078fd8ff */
[-C--:B------:R-:W-:Y:S02]  /*0d00*/  LEA.HI R18, R18, R14.reuse, RZ, 0x1b ;  /* 0x0000000e12127211 */ /* 0x080fe400078fd8ff */
[-C--:B------:R-:W-:Y:S02]  /*0d10*/  LEA.HI R26, R26, R14.reuse, RZ, 0x1b ;  /* 0x0000000e1a1a7211 */ /* 0x080fe400078fd8ff */
[-C--:B------:R-:W-:Y:S01]  /*0d20*/  LEA.HI R16, R16, R14.reuse, RZ, 0x1b ;  /* 0x0000000e10107211 */ /* 0x080fe200078fd8ff */
[----:B------:R0:W2:Y:S01]  /*0d30*/  LDS R25, [R21] ;  /* 0x0000000015197984 */ /* 0x0000a20000000800 */
[-C--:B------:R-:W-:Y:S02]  /*0d40*/  LEA.HI R29, R29, R14.reuse, RZ, 0x1b ;  /* 0x0000000e1d1d7211 */ /* 0x080fe400078fd8ff */
[----:B------:R-:W-:-:S02]  /*0d50*/  LEA.HI R12, R20, R14, RZ, 0x1b ;  /* 0x0000000e140c7211 */ /* 0x000fc400078fd8ff */
[----:B------:R-:W-:Y:S02]  /*0d60*/  LEA R20, R18, UR4, 0x2 ;  /* 0x0000000412147c11 */ /* 0x000fe4000f8e10ff */
[----:B0-----:R-:W-:Y:S02]  /*0d70*/  LEA R21, R13, UR4, 0x2 ;  /* 0x000000040d157c11 */ /* 0x001fe4000f8e10ff */
[----:B------:R-:W-:Y:S01]  /*0d80*/  LEA R18, R26, UR4, 0x2 ;  /* 0x000000041a127c11 */ /* 0x000fe2000f8e10ff */
[----:B------:R-:W-:Y:S01]  /*0d90*/  IMAD R24, R23, -0x180, R10 ;  /* 0xfffffe8017187824 */ /* 0x000fe200078e020a */
[----:B------:R-:W-:Y:S01]  /*0da0*/  LEA R17, R16, UR4, 0x2 ;  /* 0x0000000410117c11 */ /* 0x000fe2000f8e10ff */
[----:B------:R-:W-:Y:S01]  /*0db0*/  LDS R20, [R20+0x400] ;  /* 0x0004000014147984 */ /* 0x000fe20000000800 */
[----:B------:R-:W-:Y:S02]  /*0dc0*/  ISETP.LT.AND P6, PT, R10, 0x600, !P0 ;  /* 0x000006000a00780c */ /* 0x000fe400047c1270 */
[----:B------:R-:W-:Y:S01]  /*0dd0*/  LEA R16, R29, UR4, 0x2 ;  /* 0x000000041d107c11 */ /* 0x000fe2000f8e10ff */
[----:B------:R-:W0:Y:S01]  /*0de0*/  LDS R21, [R21+0x200] ;  /* 0x0002000015157984 */ /* 0x000e220000000800 */
[----:B------:R-:W-:-:S03]  /*0df0*/  LEA R10, R12, UR4, 0x2 ;  /* 0x000000040c0a7c11 */ /* 0x000fc6000f8e10ff */
[----:B------:R-:W3:Y:S04]  /*0e00*/  LDS R18, [R18+0x600] ;  /* 0x0006000012127984 */ /* 0x000ee80000000800 */
[----:B------:R-:W4:Y:S04]  /*0e10*/  LDS R17, [R17+0x800] ;  /* 0x0008000011117984 */ /* 0x000f280000000800 */
[----:B------:R-:W5:Y:S04]  /*0e20*/  LDS R16, [R16+0xa00] ;  /* 0x000a000010107984 */ /* 0x000f680000000800 */
[----:B------:R-:W0:Y:S01]  /*0e30*/  LDS R10, [R10+0xc00] ;  /* 0x000c00000a0a7984 */ /* 0x000e220000000800 */
[----:B------:R-:W-:-:S02]  /*0e40*/  IMAD R12, R24, 0x121, R3 ;  /* 0x00000121180c7824 */ /* 0x000fc400078e0203 */
[----:B------:R-:W-:-:S04]  /*0e50*/  IMAD.HI R24, R5, 0x2aaaaaab, RZ ;  /* 0x2aaaaaab05187827 */ /* 0x000fc800078e02ff */
[----:B------:R-:W-:Y:S01]  /*0e60*/  IMAD.HI R22, R7, 0x2aaaaaab, RZ ;  /* 0x2aaaaaab07167827 */ /* 0x000fe200078e02ff */
[----:B------:R-:W-:-:S04]  /*0e70*/  SHF.R.U32.HI R27, RZ, 0x1f, R24 ;  /* 0x0000001fff1b7819 */ /* 0x000fc80000011618 */
[----:B------:R-:W-:Y:S02]  /*0e80*/  SHF.R.U32.HI R13, RZ, 0x1f, R22 ;  /* 0x0000001fff0d7819 */ /* 0x000fe40000011616 */
[----:B------:R-:W-:Y:S01]  /*0e90*/  LEA.HI.SX32 R24, R24, R27, 0x1a ;  /* 0x0000001b18187211 */ /* 0x000fe200078fd2ff */
[----:B------:R-:W-:Y:S01]  /*0ea0*/  IMAD R23, R23, 0x36300, R12 ;  /* 0x0003630017177824 */ /* 0x000fe200078e020c */
[----:B------:R-:W-:Y:S01]  /*0eb0*/  LEA.HI.SX32 R22, R22, R13, 0x1a ;  /* 0x0000000d16167211 */ /* 0x000fe200078fd2ff */
[----:B-1----:R-:W-:Y:S01]  /*0ec0*/  IMAD.WIDE R12, R19, 0x4, R8 ;  /* 0x00000004130c7825 */ /* 0x002fe200078e0208 */
[----:B------:R-:W-:Y:S02]  /*0ed0*/  ISETP.LT.AND P5, PT, R5, 0x600, !P0 ;  /* 0x000006000500780c */ /* 0x000fe400047a1270 */
[----:B------:R-:W-:Y:S01]  /*0ee0*/  ISETP.LT.AND P3, PT, R4, 0x600, !P0 ;  /* 0x000006000400780c */ /* 0x000fe20004761270 */
[----:B------:R-:W-:Y:S02]  /*0ef0*/  IMAD R5, R24, -0x180, R5 ;  /* 0xfffffe8018057824 */ /* 0x000fe400078e0205 */
[----:B------:R-:W-:-:S02]  /*0f00*/  IMAD R26, R0, -0x180, R11 ;  /* 0xfffffe80001a7824 */ /* 0x000fc400078e020b */
[----:B------:R-:W-:Y:S01]  /*0f10*/  IMAD R28, R22, -0x180, R7 ;  /* 0xfffffe80161c7824 */ /* 0x000fe200078e0207 */
[----:B--2---:R1:W-:Y:S01]  /*0f20*/  @P2 STG.E desc[UR6][R12.64], R25 ;  /* 0x000000190c002986 */ /* 0x0043e2000c101906 */
[----:B------:R-:W-:Y:S01]  /*0f30*/  IMAD R4, R15, -0x180, R4 ;  /* 0xfffffe800f047824 */ /* 0x000fe200078e0204 */
[----:B------:R-:W-:Y:S01]  /*0f40*/  ISETP.LT.AND P4, PT, R7, 0x600, !P0 ;  /* 0x000006000700780c */ /* 0x000fe20004781270 */
[--C-:B------:R-:W-:Y:S01]  /*0f50*/  IMAD R7, R5, 0x121, R3.reuse ;  /* 0x0000012105077824 */ /* 0x100fe200078e0203 */
[----:B------:R-:W-:Y:S01]  /*0f60*/  ISETP.LT.AND P2, PT, R11, 0x600, !P0 ;  /* 0x000006000b00780c */ /* 0x000fe20004741270 */
[--C-:B------:R-:W-:Y:S02]  /*0f70*/  IMAD R27, R26, 0x121, R3.reuse ;  /* 0x000001211a1b7824 */ /* 0x100fe400078e0203 */
[--C-:B------:R-:W-:Y:S02]  /*0f80*/  IMAD R11, R28, 0x121, R3.reuse ;  /* 0x000001211c0b7824 */ /* 0x100fe400078e0203 */
[----:B------:R-:W-:Y:S01]  /*0f90*/  IMAD R26, R4, 0x121, R3 ;  /* 0x00000121041a7824 */ /* 0x000fe200078e0203 */
[----:B------:R-:W-:Y:S01]  /*0fa0*/  ISETP.LT.AND P0, PT, R2, 0x600, !P0 ;  /* 0x000006000200780c */ /* 0x000fe20004701270 */
[----:B------:R-:W-:-:S02]  /*0fb0*/  IMAD R7, R24, 0x36300, R7 ;  /* 0x0003630018077824 */ /* 0x000fc400078e0207 */
[----:B------:R-:W-:Y:S02]  /*0fc0*/  IMAD R11, R22, 0x36300, R11 ;  /* 0x00036300160b7824 */ /* 0x000fe400078e020b */
[----:B-1----:R-:W-:Y:S02]  /*0fd0*/  IMAD R25, R15, 0x36300, R26 ;  /* 0x000363000f197824 */ /* 0x002fe400078e021a */
[----:B------:R-:W-:Y:S01]  /*0fe0*/  IMAD.WIDE R4, R23, 0x4, R8 ;  /* 0x0000000417047825 */ /* 0x000fe200078e0208 */
[----:B------:R-:W-:-:S03]  /*0ff0*/  LOP3.LUT R29, R14, 0x380, RZ, 0xfc, !PT ;  /* 0x000003800e1d7812 */ /* 0x000fc600078efcff */
[----:B------:R-:W-:Y:S02]  /*1000*/  IMAD R27, R0, 0x36300, R27 ;  /* 0x00036300001b7824 */ /* 0x000fe400078e021b */
[--C-:B------:R-:W-:Y:S01]  /*1010*/  IMAD.WIDE R12, R7, 0x4, R8.reuse ;  /* 0x00000004070c7825 */ /* 0x100fe200078e0208 */
[----:B0-----:R0:W-:Y:S03]  /*1020*/  @P6 STG.E desc[UR6][R4.64], R21 ;  /* 0x0000001504006986 */ /* 0x0011e6000c101906 */
[----:B------:R-:W-:Y:S01]  /*1030*/  IMAD.WIDE R22, R11, 0x4, R8 ;  /* 0x000000040b167825 */ /* 0x000fe200078e0208 */
[----:B------:R-:W-:-:S03]  /*1040*/  LEA.HI R14, R29, R14, RZ, 0x1b ;  /* 0x0000000e1d0e7211 */ /* 0x000fc600078fd8ff */
[--C-:B------:R-:W-:Y:S01]  /*1050*/  IMAD.WIDE R24, R25, 0x4, R8.reuse ;  /* 0x0000000419187825 */ /* 0x100fe200078e0208 */
[----:B------:R0:W-:Y:S03]  /*1060*/  @P5 STG.E desc[UR6][R12.64], R20 ;  /* 0x000000140c005986 */ /* 0x0001e6000c101906 */
[--C-:B------:R-:W-:Y:S01]  /*1070*/  IMAD.WIDE R26, R27, 0x4, R8.reuse ;  /* 0x000000041b1a7825 */ /* 0x100fe200078e0208 */
[----:B---3--:R0:W-:Y:S03]  /*1080*/  @P4 STG.E desc[UR6][R22.64], R18 ;  /* 0x0000001216004986 */ /* 0x0081e6000c101906 */
[----:B------:R-:W-:Y:S01]  /*1090*/  IMAD.WIDE R6, R6, 0x4, R8 ;  /* 0x0000000406067825 */ /* 0x000fe200078e0208 */
[----:B----4-:R0:W-:Y:S01]  /*10a0*/  @P3 STG.E desc[UR6][R24.64], R17 ;  /* 0x0000001118003986 */ /* 0x0101e2000c101906 */
[----:B------:R-:W-:-:S03]  /*10b0*/  LEA R14, R14, UR4, 0x2 ;  /* 0x000000040e0e7c11 */ /* 0x000fc6000f8e10ff */
[----:B-----5:R0:W-:Y:S04]  /*10c0*/  @P2 STG.E desc[UR6][R26.64], R16 ;  /* 0x000000101a002986 */ /* 0x0201e8000c101906 */
[----:B------:R0:W-:Y:S02]  /*10d0*/  @P1 STG.E desc[UR6][R6.64], R10 ;  /* 0x0000000a06001986 */ /* 0x0001e4000c101906 */
[----:B0-----:R-:W-:Y:S05]  /*10e0*/  @!P0 EXIT ;  /* 0x000000000000894d */ /* 0x001fea0003800000 */
[----:B0-----:R-:W0:Y:S01]  /*10f0*/  LDS R7, [R14+0xe00] ;  /* 0x000e00000e077984 */ /* 0x001e220000000800 */
[----:B------:R-:W-:-:S05]  /*1100*/  IMAD.HI R0, R2, 0x2aaaaaab, RZ ;  /* 0x2aaaaaab02007827 */ /* 0x000fca00078e02ff */
[----:B------:R-:W-:-:S04]  /*1110*/  SHF.R.U32.HI R5, RZ, 0x1f, R0 ;  /* 0x0000001fff057819 */ /* 0x000fc80000011600 */
[----:B------:R-:W-:-:S05]  /*1120*/  LEA.HI.SX32 R5, R0, R5, 0x1a ;  /* 0x0000000500057211 */ /* 0x000fca00078fd2ff */
[----:B------:R-:W-:-:S04]  /*1130*/  IMAD R2, R5, -0x180, R2 ;  /* 0xfffffe8005027824 */ /* 0x000fc800078e0202 */
[----:B------:R-:W-:-:S04]  /*1140*/  IMAD R2, R2, 0x121, R3 ;  /* 0x0000012102027824 */ /* 0x000fc800078e0203 */
[----:B------:R-:W-:-:S04]  /*1150*/  IMAD R5, R5, 0x36300, R2 ;  /* 0x0003630005057824 */ /* 0x000fc800078e0202 */
[----:B------:R-:W-:-:S05]  /*1160*/  IMAD.WIDE R8, R5, 0x4, R8 ;  /* 0x0000000405087825 */ /* 0x000fca00078e0208 */
[----:B0-----:R-:W-:Y:S01]  /*1170*/  STG.E desc[UR6][R8.64], R7 ;  /* 0x0000000708007986 */ /* 0x001fe2000c101906 */
[----:B------:R-:W-:Y:S05]  /*1180*/  EXIT ;  /* 0x000000000000794d */ /* 0x000fea0003800000 */
.L_x_0:
[----:B------:R-:W-:-:S00]  /*1190*/  BRA `(.L_x_0) ;  /* 0xfffffffc00fc7947 */ /* 0x000fc0000383ffff */
[----:B------:R-:W-:-:S00]  /*11a0*/  NOP ;  /* 0x0000000000007918 */ /* 0x000fc00000000000 */
        /* <DEDUP_REMOVED lines=13> */
.L_x_1:


//--------------------- .nv.global.init           --------------------------
	.section	.nv.global.init,"aw",@progbits
.nv.global.init:
	.type		_$_str,@object
	.size		_$_str,(_$_str_$_2 - _$_str)
_$_str:
        /*0000*/ 	.byte	0x5f, 0x5f, 0x43, 0x55, 0x44, 0x41, 0x5f, 0x46, 0x54, 0x5a, 0x00
	.type		_$_str_$_2,@object
	.size		_$_str_$_2,(.L_1 - _$_str_$_2)
_$_str_$_2:
        /*000b*/ 	.byte	0x5f, 0x5f, 0x43, 0x55, 0x44, 0x41, 0x5f, 0x50, 0x52, 0x45, 0x43, 0x5f, 0x53, 0x51, 0x52, 0x54
        /*001b*/ 	.byte	0x00
.L_1:


//--------------------- .nv.shared.triton_poi_fused__native_batch_norm_legit_no_training_relu_27 --------------------------
	.section	.nv.shared.triton_poi_fused__native_batch_norm_legit_no_training_relu_27,"aw",@nobits
	.sectionflags	@""
	.align	16
	.zero		1024


//--------------------- .nv.constant0.triton_poi_fused__native_batch_norm_legit_no_training_relu_27 --------------------------
	.section	.nv.constant0.triton_poi_fused__native_batch_norm_legit_no_training_relu_27,"a",@progbits
	.sectionflags	@""
	.align	4
.nv.constant0.triton_poi_fused__native_batch_norm_legit_no_training_relu_27:
	.zero		584
